//
// Generated by NVIDIA NVVM Compiler
//
// Compiler Build ID: CL-36424714
// Cuda compilation tools, release 13.0, V13.0.88
// Based on NVVM 20.0.0
//

.version 9.0
.target sm_100
.address_size 64

	// .globl	_Z4Add5Pii

.visible .entry _Z4Add5Pii(
	.param .u64 .ptr .align 1 _Z4Add5Pii_param_0,
	.param .u32 _Z4Add5Pii_param_1
)
{
	.reg .pred 	%p<2>;
	.reg .b32 	%r<8>;
	.reg .b64 	%rd<5>;

	ld.param.u64 	%rd1, [_Z4Add5Pii_param_0];
	ld.param.u32 	%r2, [_Z4Add5Pii_param_1];
	mov.u32 	%r3, %ctaid.x;
	mov.u32 	%r4, %ntid.x;
	mov.u32 	%r5, %tid.x;
	mad.lo.s32 	%r1, %r3, %r4, %r5;
	setp.ge.s32 	%p1, %r1, %r2;
	@%p1 bra 	$L__BB0_2;
	cvta.to.global.u64 	%rd2, %rd1;
	mul.wide.s32 	%rd3, %r1, 4;
	add.s64 	%rd4, %rd2, %rd3;
	ld.global.u32 	%r6, [%rd4];
	add.s32 	%r7, %r6, 5;
	st.global.u32 	[%rd4], %r7;
$L__BB0_2:
	ret;

}


// ===== COMPILED SASS (sm_100) =====

	.target	sm_100

	.elftype	@"ET_EXEC"


//--------------------- .note.nv.tkinfo           --------------------------
	.section	.note.nv.tkinfo,"",@"SHT_NOTE"
	.sectionflags	@"SHF_NOTE_NV_TKINFO"
	.tkinfo
        /*0018*/ 	.word	0x00000002
        /*0030*/ 	.string	""
        /*0030*/ 	.string	"ptxas"
        /*0030*/ 	.string	"Cuda compilation tools, release 13.0, V13.0.88"
        /*0030*/ 	.string	"Build cuda_13.0.r13.0/compiler.36424714_0"
        /*0030*/ 	.string	"-arch sm_100 -m 64 "



//--------------------- .note.nv.cuinfo           --------------------------
	.section	.note.nv.cuinfo,"",@"SHT_NOTE"
	.sectionflags	@"SHF_NOTE_NV_CUINFO"
        /*0018*/ 	.short	0x0002
        /*001a*/ 	.short	0x0064
        /*001c*/ 	.short	0x0082
	.zero		2


//--------------------- .nv.info                  --------------------------
	.section	.nv.info,"",@"SHT_CUDA_INFO"
	.align	4


	//----- nvinfo : EIATTR_REGCOUNT
	.align		4
        /*0000*/ 	.byte	0x04, 0x2f
        /*0002*/ 	.short	(.L_1 - .L_0)
	.align		4
.L_0:
        /*0004*/ 	.word	index@(_Z4Add5Pii)
        /*0008*/ 	.word	0x00000008


	//----- nvinfo : EIATTR_FRAME_SIZE
	.align		4
.L_1:
        /*000c*/ 	.byte	0x04, 0x11
        /*000e*/ 	.short	(.L_3 - .L_2)
	.align		4
.L_2:
        /*0010*/ 	.word	index@(_Z4Add5Pii)
        /*0014*/ 	.word	0x00000000


	//----- nvinfo : EIATTR_MIN_STACK_SIZE
	.align		4
.L_3:
        /*0018*/ 	.byte	0x04, 0x12
        /*001a*/ 	.short	(.L_5 - .L_4)
	.align		4
.L_4:
        /*001c*/ 	.word	index@(_Z4Add5Pii)
        /*0020*/ 	.word	0x00000000
.L_5:


//--------------------- .nv.compat                --------------------------
	.section	.nv.compat,"",@"SHT_CUDA_COMPAT_INFO"
	.align	4
        /*0000*/ 	.byte	0x02, 0x09, 0x00, 0x00, 0x02, 0x02, 0x01, 0x00, 0x02, 0x05, 0x05, 0x00, 0x03, 0x07, 0x01, 0x01
        /*0010*/ 	.byte	0x02, 0x03, 0x00, 0x00, 0x02, 0x06, 0x01, 0x00, 0x04, 0x0b, 0x08, 0x00, 0x09, 0x00, 0x00, 0x00
        /*0020*/ 	.byte	0x00, 0x00, 0x00, 0x00


//--------------------- .nv.info._Z4Add5Pii       --------------------------
	.section	.nv.info._Z4Add5Pii,"",@"SHT_CUDA_INFO"
	.sectionflags	@""
	.align	4


	//----- nvinfo : EIATTR_CUDA_API_VERSION
	.align		4
        /*0000*/ 	.byte	0x04, 0x37
        /*0002*/ 	.short	(.L_7 - .L_6)
.L_6:
        /*0004*/ 	.word	0x00000082


	//----- nvinfo : EIATTR_KPARAM_INFO
	.align		4
.L_7:
        /*0008*/ 	.byte	0x04, 0x17
        /*000a*/ 	.short	(.L_9 - .L_8)
.L_8:
        /*000c*/ 	.word	0x00000000
        /*0010*/ 	.short	0x0001
        /*0012*/ 	.short	0x0008
        /*0014*/ 	.byte	0x00, 0xf0, 0x11, 0x00


	//----- nvinfo : EIATTR_KPARAM_INFO
	.align		4
.L_9:
        /*0018*/ 	.byte	0x04, 0x17
        /*001a*/ 	.short	(.L_11 - .L_10)
.L_10:
        /*001c*/ 	.word	0x00000000
        /*0020*/ 	.short	0x0000
        /*0022*/ 	.short	0x0000
        /*0024*/ 	.byte	0x00, 0xf5, 0x21, 0x00


	//----- nvinfo : EIATTR_SPARSE_MMA_MASK
	.align		4
.L_11:
        /*0028*/ 	.byte	0x03, 0x50
        /*002a*/ 	.short	0x0000


	//----- nvinfo : EIATTR_MAXREG_COUNT
	.align		4
        /*002c*/ 	.byte	0x03, 0x1b
        /*002e*/ 	.short	0x00ff


	//----- nvinfo : EIATTR_MERCURY_ISA_VERSION
	.align		4
        /*0030*/ 	.byte	0x03, 0x5f
        /*0032*/ 	.short	0x0101


	//----- nvinfo : EIATTR_VRC_CTA_INIT_COUNT
	.align		4
        /*0034*/ 	.byte	0x02, 0x4a
	.zero		1
	.zero		1


	//----- nvinfo : EIATTR_EXIT_INSTR_OFFSETS
	.align		4
        /*0038*/ 	.byte	0x04, 0x1c
        /*003a*/ 	.short	(.L_13 - .L_12)


	//   ....[0]....
.L_12:
        /*003c*/ 	.word	0x00000070


	//   ....[1]....
        /*0040*/ 	.word	0x000000e0


	//----- nvinfo : EIATTR_CBANK_PARAM_SIZE
	.align		4
.L_13:
        /*0044*/ 	.byte	0x03, 0x19
        /*0046*/ 	.short	0x000c


	//----- nvinfo : EIATTR_PARAM_CBANK
	.align		4
        /*0048*/ 	.byte	0x04, 0x0a
        /*004a*/ 	.short	(.L_15 - .L_14)
	.align		4
.L_14:
        /*004c*/ 	.word	index@(.nv.constant0._Z4Add5Pii)
        /*0050*/ 	.short	0x0380
        /*0052*/ 	.short	0x000c


	//----- nvinfo : EIATTR_SW_WAR
	.align		4
.L_15:
        /*0054*/ 	.byte	0x04, 0x36
        /*0056*/ 	.short	(.L_17 - .L_16)
.L_16:
        /*0058*/ 	.word	0x00000008
.L_17:


//--------------------- .nv.callgraph             --------------------------
	.section	.nv.callgraph,"",@"SHT_CUDA_CALLGRAPH"
	.align	4
	.sectionentsize	8
	.align		4
        /*0000*/ 	.word	0x00000000
	.align		4
        /*0004*/ 	.word	0xffffffff
	.align		4
        /*0008*/ 	.word	0x00000000
	.align		4
        /*000c*/ 	.word	0xfffffffe
	.align		4
        /*0010*/ 	.word	0x00000000
	.align		4
        /*0014*/ 	.word	0xfffffffd
	.align		4
        /*0018*/ 	.word	0x00000000
	.align		4
        /*001c*/ 	.word	0xfffffffc


//--------------------- .text._Z4Add5Pii          --------------------------
	.section	.text._Z4Add5Pii,"ax",@progbits
	.align	128
        .global         _Z4Add5Pii
        .type           _Z4Add5Pii,@function
        .size           _Z4Add5Pii,(.L_x_1 - _Z4Add5Pii)
        .other          _Z4Add5Pii,@"STO_CUDA_ENTRY STV_DEFAULT"
_Z4Add5Pii:
.text._Z4Add5Pii:
[----:B------:R-:W-:Y:S01]  /*0000*/  LDC R1, c[0x0][0x37c] ;  /* 0x0000df00ff017b82 */ /* 0x000fe20000000800 */
[----:B------:R-:W0:Y:S07]  /*0010*/  S2R R0, SR_TID.X ;  /* 0x0000000000007919 */ /* 0x000e2e0000002100 */
[----:B------:R-:W0:Y:S01]  /*0020*/  S2UR UR4, SR_CTAID.X ;  /* 0x00000000000479c3 */ /* 0x000e220000002500 */
[----:B------:R-:W1:Y:S07]  /*0030*/  LDCU UR5, c[0x0][0x388] ;  /* 0x00007100ff0577ac */ /* 0x000e6e0008000800 */
[----:B------:R-:W0:Y:S02]  /*0040*/  LDC R5, c[0x0][0x360] ;  /* 0x0000d800ff057b82 */ /* 0x000e240000000800 */
[----:B0-----:R-:W-:-:S05]  /*0050*/  IMAD R5, R5, UR4, R0 ;  /* 0x0000000405057c24 */ /* 0x001fca000f8e0200 */
[----:B-1----:R-:W-:-:S13]  /*0060*/  ISETP.GE.AND P0, PT, R5, UR5, PT ;  /* 0x0000000505007c0c */ /* 0x002fda000bf06270 */
[----:B------:R-:W-:Y:S05]  /*0070*/  @P0 EXIT ;  /* 0x000000000000094d */ /* 0x000fea0003800000 */
[----:B------:R-:W0:Y:S01]  /*0080*/  LDC.64 R2, c[0x0][0x380] ;  /* 0x0000e000ff027b82 */ /* 0x000e220000000a00 */
[----:B------:R-:W1:Y:S01]  /*0090*/  LDCU.64 UR4, c[0x0][0x358] ;  /* 0x00006b00ff0477ac */ /* 0x000e620008000a00 */
[----:B0-----:R-:W-:-:S05]  /*00a0*/  IMAD.WIDE R2, R5, 0x4, R2 ;  /* 0x0000000405027825 */ /* 0x001fca00078e0202 */
[----:B-1----:R-:W2:Y:S02]  /*00b0*/  LDG.E R0, desc[UR4][R2.64] ;  /* 0x0000000402007981 */ /* 0x002ea4000c1e1900 */
[----:B--2---:R-:W-:-:S05]  /*00c0*/  IADD3 R5, PT, PT, R0, 0x5, RZ ;  /* 0x0000000500057810 */ /* 0x004fca0007ffe0ff */
[----:B------:R-:W-:Y:S01]  /*00d0*/  STG.E desc[UR4][R2.64], R5 ;  /* 0x0000000502007986 */ /* 0x000fe2000c101904 */
[----:B------:R-:W-:Y:S05]  /*00e0*/  EXIT ;  /* 0x000000000000794d */ /* 0x000fea0003800000 */
.L_x_0:
[----:B------:R-:W-:-:S00]  /*00f0*/  BRA `(.L_x_0) ;  /* 0xfffffffc00fc7947 */ /* 0x000fc0000383ffff */
[----:B------:R-:W-:-:S00]  /*0100*/  NOP ;  /* 0x0000000000007918 */ /* 0x000fc00000000000 */
[----:B------:R-:W-:-:S00]  /*0110*/  NOP ;  /* 0x0000000000007918 */ /* 0x000fc00000000000 */
[----:B------:R-:W-:-:S00]  /*0120*/  NOP ;  /* 0x0000000000007918 */ /* 0x000fc00000000000 */
[----:B------:R-:W-:-:S00]  /*0130*/  NOP ;  /* 0x0000000000007918 */ /* 0x000fc00000000000 */
[----:B------:R-:W-:-:S00]  /*0140*/  NOP ;  /* 0x0000000000007918 */ /* 0x000fc00000000000 */
[----:B------:R-:W-:-:S00]  /*0150*/  NOP ;  /* 0x0000000000007918 */ /* 0x000fc00000000000 */
[----:B------:R-:W-:-:S00]  /*0160*/  NOP ;  /* 0x0000000000007918 */ /* 0x000fc00000000000 */
[----:B------:R-:W-:-:S00]  /*0170*/  NOP ;  /* 0x0000000000007918 */ /* 0x000fc00000000000 */
.L_x_1:


//--------------------- .nv.shared.reserved.0     --------------------------
	.section	.nv.shared.reserved.0,"aw",@nobits
	.weak		__nv_reservedSMEM_offset_0_alias
	.size		__nv_reservedSMEM_offset_0_alias, 0, 64
	.other		__nv_reservedSMEM_offset_0_alias,@"STO_CUDA_RESERVED_SHARED STV_DEFAULT"
__nv_reservedSMEM_offset_0_alias:
	.zero		0
	.zero		64


//--------------------- .nv.constant0._Z4Add5Pii  --------------------------
	.section	.nv.constant0._Z4Add5Pii,"a",@progbits
	.sectionflags	@""
	.align	4
.nv.constant0._Z4Add5Pii:
	.zero		908


//--------------------- SYMBOLS --------------------------

	.type		.nv.reservedSmem.offset0,@object
	.size		.nv.reservedSmem.offset0,0x4
